//
// Generated by NVIDIA NVVM Compiler
//
// Compiler Build ID: CL-36424714
// Cuda compilation tools, release 13.0, V13.0.88
// Based on NVVM 20.0.0
//

.version 9.0
.target sm_100
.address_size 64

	// .globl	_Z9g_vecDiffPKiS0_Pii

.visible .entry _Z9g_vecDiffPKiS0_Pii(
	.param .u64 .ptr .align 1 _Z9g_vecDiffPKiS0_Pii_param_0,
	.param .u64 .ptr .align 1 _Z9g_vecDiffPKiS0_Pii_param_1,
	.param .u64 .ptr .align 1 _Z9g_vecDiffPKiS0_Pii_param_2,
	.param .u32 _Z9g_vecDiffPKiS0_Pii_param_3
)
{
	.reg .pred 	%p<2>;
	.reg .b32 	%r<9>;
	.reg .b64 	%rd<11>;

	ld.param.u64 	%rd1, [_Z9g_vecDiffPKiS0_Pii_param_0];
	ld.param.u64 	%rd2, [_Z9g_vecDiffPKiS0_Pii_param_1];
	ld.param.u64 	%rd3, [_Z9g_vecDiffPKiS0_Pii_param_2];
	ld.param.u32 	%r2, [_Z9g_vecDiffPKiS0_Pii_param_3];
	mov.u32 	%r3, %ntid.x;
	mov.u32 	%r4, %ctaid.x;
	mov.u32 	%r5, %tid.x;
	mad.lo.s32 	%r1, %r3, %r4, %r5;
	setp.ge.s32 	%p1, %r1, %r2;
	@%p1 bra 	$L__BB0_2;
	cvta.to.global.u64 	%rd4, %rd1;
	cvta.to.global.u64 	%rd5, %rd2;
	cvta.to.global.u64 	%rd6, %rd3;
	mul.wide.s32 	%rd7, %r1, 4;
	add.s64 	%rd8, %rd4, %rd7;
	ld.global.u32 	%r6, [%rd8];
	add.s64 	%rd9, %rd5, %rd7;
	ld.global.u32 	%r7, [%rd9];
	sub.s32 	%r8, %r6, %r7;
	add.s64 	%rd10, %rd6, %rd7;
	st.global.u32 	[%rd10], %r8;
$L__BB0_2:
	ret;

}


// ===== COMPILED SASS (sm_100) =====

	.target	sm_100

	.elftype	@"ET_EXEC"


//--------------------- .note.nv.tkinfo           --------------------------
	.section	.note.nv.tkinfo,"",@"SHT_NOTE"
	.sectionflags	@"SHF_NOTE_NV_TKINFO"
	.tkinfo
        /*0018*/ 	.word	0x00000002
        /*0030*/ 	.string	""
        /*0030*/ 	.string	"ptxas"
        /*0030*/ 	.string	"Cuda compilation tools, release 13.0, V13.0.88"
        /*0030*/ 	.string	"Build cuda_13.0.r13.0/compiler.36424714_0"
        /*0030*/ 	.string	"-arch sm_100 -m 64 "



//--------------------- .note.nv.cuinfo           --------------------------
	.section	.note.nv.cuinfo,"",@"SHT_NOTE"
	.sectionflags	@"SHF_NOTE_NV_CUINFO"
        /*0018*/ 	.short	0x0002
        /*001a*/ 	.short	0x0064
        /*001c*/ 	.short	0x0082
	.zero		2


//--------------------- .nv.info                  --------------------------
	.section	.nv.info,"",@"SHT_CUDA_INFO"
	.align	4


	//----- nvinfo : EIATTR_REGCOUNT
	.align		4
        /*0000*/ 	.byte	0x04, 0x2f
        /*0002*/ 	.short	(.L_1 - .L_0)
	.align		4
.L_0:
        /*0004*/ 	.word	index@(_Z9g_vecDiffPKiS0_Pii)
        /*0008*/ 	.word	0x0000000c


	//----- nvinfo : EIATTR_FRAME_SIZE
	.align		4
.L_1:
        /*000c*/ 	.byte	0x04, 0x11
        /*000e*/ 	.short	(.L_3 - .L_2)
	.align		4
.L_2:
        /*0010*/ 	.word	index@(_Z9g_vecDiffPKiS0_Pii)
        /*0014*/ 	.word	0x00000000


	//----- nvinfo : EIATTR_MIN_STACK_SIZE
	.align		4
.L_3:
        /*0018*/ 	.byte	0x04, 0x12
        /*001a*/ 	.short	(.L_5 - .L_4)
	.align		4
.L_4:
        /*001c*/ 	.word	index@(_Z9g_vecDiffPKiS0_Pii)
        /*0020*/ 	.word	0x00000000
.L_5:


//--------------------- .nv.compat                --------------------------
	.section	.nv.compat,"",@"SHT_CUDA_COMPAT_INFO"
	.align	4
        /*0000*/ 	.byte	0x02, 0x09, 0x00, 0x00, 0x02, 0x02, 0x01, 0x00, 0x02, 0x05, 0x05, 0x00, 0x03, 0x07, 0x01, 0x01
        /*0010*/ 	.byte	0x02, 0x03, 0x00, 0x00, 0x02, 0x06, 0x01, 0x00, 0x04, 0x0b, 0x08, 0x00, 0x09, 0x00, 0x00, 0x00
        /*0020*/ 	.byte	0x00, 0x00, 0x00, 0x00


//--------------------- .nv.info._Z9g_vecDiffPKiS0_Pii --------------------------
	.section	.nv.info._Z9g_vecDiffPKiS0_Pii,"",@"SHT_CUDA_INFO"
	.sectionflags	@""
	.align	4


	//----- nvinfo : EIATTR_CUDA_API_VERSION
	.align		4
        /*0000*/ 	.byte	0x04, 0x37
        /*0002*/ 	.short	(.L_7 - .L_6)
.L_6:
        /*0004*/ 	.word	0x00000082


	//----- nvinfo : EIATTR_KPARAM_INFO
	.align		4
.L_7:
        /*0008*/ 	.byte	0x04, 0x17
        /*000a*/ 	.short	(.L_9 - .L_8)
.L_8:
        /*000c*/ 	.word	0x00000000
        /*0010*/ 	.short	0x0003
        /*0012*/ 	.short	0x0018
        /*0014*/ 	.byte	0x00, 0xf0, 0x11, 0x00


	//----- nvinfo : EIATTR_KPARAM_INFO
	.align		4
.L_9:
        /*0018*/ 	.byte	0x04, 0x17
        /*001a*/ 	.short	(.L_11 - .L_10)
.L_10:
        /*001c*/ 	.word	0x00000000
        /*0020*/ 	.short	0x0002
        /*0022*/ 	.short	0x0010
        /*0024*/ 	.byte	0x00, 0xf5, 0x21, 0x00


	//----- nvinfo : EIATTR_KPARAM_INFO
	.align		4
.L_11:
        /*0028*/ 	.byte	0x04, 0x17
        /*002a*/ 	.short	(.L_13 - .L_12)
.L_12:
        /*002c*/ 	.word	0x00000000
        /*0030*/ 	.short	0x0001
        /*0032*/ 	.short	0x0008
        /*0034*/ 	.byte	0x00, 0xf5, 0x21, 0x00


	//----- nvinfo : EIATTR_KPARAM_INFO
	.align		4
.L_13:
        /*0038*/ 	.byte	0x04, 0x17
        /*003a*/ 	.short	(.L_15 - .L_14)
.L_14:
        /*003c*/ 	.word	0x00000000
        /*0040*/ 	.short	0x0000
        /*0042*/ 	.short	0x0000
        /*0044*/ 	.byte	0x00, 0xf5, 0x21, 0x00


	//----- nvinfo : EIATTR_SPARSE_MMA_MASK
	.align		4
.L_15:
        /*0048*/ 	.byte	0x03, 0x50
        /*004a*/ 	.short	0x0000


	//----- nvinfo : EIATTR_MAXREG_COUNT
	.align		4
        /*004c*/ 	.byte	0x03, 0x1b
        /*004e*/ 	.short	0x00ff


	//----- nvinfo : EIATTR_MERCURY_ISA_VERSION
	.align		4
        /*0050*/ 	.byte	0x03, 0x5f
        /*0052*/ 	.short	0x0101


	//----- nvinfo : EIATTR_VRC_CTA_INIT_COUNT
	.align		4
        /*0054*/ 	.byte	0x02, 0x4a
	.zero		1
	.zero		1


	//----- nvinfo : EIATTR_EXIT_INSTR_OFFSETS
	.align		4
        /*0058*/ 	.byte	0x04, 0x1c
        /*005a*/ 	.short	(.L_17 - .L_16)


	//   ....[0]....
.L_16:
        /*005c*/ 	.word	0x00000070


	//   ....[1]....
        /*0060*/ 	.word	0x00000130


	//----- nvinfo : EIATTR_CBANK_PARAM_SIZE
	.align		4
.L_17:
        /*0064*/ 	.byte	0x03, 0x19
        /*0066*/ 	.short	0x001c


	//----- nvinfo : EIATTR_PARAM_CBANK
	.align		4
        /*0068*/ 	.byte	0x04, 0x0a
        /*006a*/ 	.short	(.L_19 - .L_18)
	.align		4
.L_18:
        /*006c*/ 	.word	index@(.nv.constant0._Z9g_vecDiffPKiS0_Pii)
        /*0070*/ 	.short	0x0380
        /*0072*/ 	.short	0x001c


	//----- nvinfo : EIATTR_SW_WAR
	.align		4
.L_19:
        /*0074*/ 	.byte	0x04, 0x36
        /*0076*/ 	.short	(.L_21 - .L_20)
.L_20:
        /*0078*/ 	.word	0x00000008
.L_21:


//--------------------- .nv.callgraph             --------------------------
	.section	.nv.callgraph,"",@"SHT_CUDA_CALLGRAPH"
	.align	4
	.sectionentsize	8
	.align		4
        /*0000*/ 	.word	0x00000000
	.align		4
        /*0004*/ 	.word	0xffffffff
	.align		4
        /*0008*/ 	.word	0x00000000
	.align		4
        /*000c*/ 	.word	0xfffffffe
	.align		4
        /*0010*/ 	.word	0x00000000
	.align		4
        /*0014*/ 	.word	0xfffffffd
	.align		4
        /*0018*/ 	.word	0x00000000
	.align		4
        /*001c*/ 	.word	0xfffffffc


//--------------------- .text._Z9g_vecDiffPKiS0_Pii --------------------------
	.section	.text._Z9g_vecDiffPKiS0_Pii,"ax",@progbits
	.align	128
        .global         _Z9g_vecDiffPKiS0_Pii
        .type           _Z9g_vecDiffPKiS0_Pii,@function
        .size           _Z9g_vecDiffPKiS0_Pii,(.L_x_1 - _Z9g_vecDiffPKiS0_Pii)
        .other          _Z9g_vecDiffPKiS0_Pii,@"STO_CUDA_ENTRY STV_DEFAULT"
_Z9g_vecDiffPKiS0_Pii:
.text._Z9g_vecDiffPKiS0_Pii:
[----:B------:R-:W-:Y:S01]  /*0000*/  LDC R1, c[0x0][0x37c] ;  /* 0x0000df00ff017b82 */ /* 0x000fe20000000800 */
[----:B------:R-:W0:Y:S01]  /*0010*/  S2R R9, SR_CTAID.X ;  /* 0x0000000000097919 */ /* 0x000e220000002500 */
[----:B------:R-:W0:Y:S01]  /*0020*/  LDCU UR4, c[0x0][0x360] ;  /* 0x00006c00ff0477ac */ /* 0x000e220008000800 */
[----:B------:R-:W0:Y:S01]  /*0030*/  S2R R0, SR_TID.X ;  /* 0x0000000000007919 */ /* 0x000e220000002100 */
[----:B------:R-:W1:Y:S01]  /*0040*/  LDCU UR5, c[0x0][0x398] ;  /* 0x00007300ff0577ac */ /* 0x000e620008000800 */
[----:B0-----:R-:W-:-:S05]  /*0050*/  IMAD R9, R9, UR4, R0 ;  /* 0x0000000409097c24 */ /* 0x001fca000f8e0200 */
[----:B-1----:R-:W-:-:S13]  /*0060*/  ISETP.GE.AND P0, PT, R9, UR5, PT ;  /* 0x0000000509007c0c */ /* 0x002fda000bf06270 */
[----:B------:R-:W-:Y:S05]  /*0070*/  @P0 EXIT ;  /* 0x000000000000094d */ /* 0x000fea0003800000 */
[----:B------:R-:W0:Y:S01]  /*0080*/  LDC.64 R2, c[0x0][0x380] ;  /* 0x0000e000ff027b82 */ /* 0x000e220000000a00 */
[----:B------:R-:W1:Y:S07]  /*0090*/  LDCU.64 UR4, c[0x0][0x358] ;  /* 0x00006b00ff0477ac */ /* 0x000e6e0008000a00 */
[----:B------:R-:W2:Y:S08]  /*00a0*/  LDC.64 R4, c[0x0][0x388] ;  /* 0x0000e200ff047b82 */ /* 0x000eb00000000a00 */
[----:B------:R-:W3:Y:S01]  /*00b0*/  LDC.64 R6, c[0x0][0x390] ;  /* 0x0000e400ff067b82 */ /* 0x000ee20000000a00 */
[----:B0-----:R-:W-:-:S06]  /*00c0*/  IMAD.WIDE R2, R9, 0x4, R2 ;  /* 0x0000000409027825 */ /* 0x001fcc00078e0202 */
[----:B-1----:R-:W4:Y:S01]  /*00d0*/  LDG.E R2, desc[UR4][R2.64] ;  /* 0x0000000402027981 */ /* 0x002f22000c1e1900 */
[----:B--2---:R-:W-:-:S06]  /*00e0*/  IMAD.WIDE R4, R9, 0x4, R4 ;  /* 0x0000000409047825 */ /* 0x004fcc00078e0204 */
[----:B------:R-:W4:Y:S01]  /*00f0*/  LDG.E R5, desc[UR4][R4.64] ;  /* 0x0000000404057981 */ /* 0x000f22000c1e1900 */
[----:B---3--:R-:W-:Y:S01]  /*0100*/  IMAD.WIDE R6, R9, 0x4, R6 ;  /* 0x0000000409067825 */ /* 0x008fe200078e0206 */
[----:B----4-:R-:W-:-:S05]  /*0110*/  IADD3 R9, PT, PT, R2, -R5, RZ ;  /* 0x8000000502097210 */ /* 0x010fca0007ffe0ff */
[----:B------:R-:W-:Y:S01]  /*0120*/  STG.E desc[UR4][R6.64], R9 ;  /* 0x0000000906007986 */ /* 0x000fe2000c101904 */
[----:B------:R-:W-:Y:S05]  /*0130*/  EXIT ;  /* 0x000000000000794d */ /* 0x000fea0003800000 */
.L_x_0:
[----:B------:R-:W-:-:S00]  /*0140*/  BRA `(.L_x_0) ;  /* 0xfffffffc00fc7947 */ /* 0x000fc0000383ffff */
[----:B------:R-:W-:-:S00]  /*0150*/  NOP ;  /* 0x0000000000007918 */ /* 0x000fc00000000000 */
        /* <DEDUP_REMOVED lines=10> */
.L_x_1:


//--------------------- .nv.shared.reserved.0     --------------------------
	.section	.nv.shared.reserved.0,"aw",@nobits
	.weak		__nv_reservedSMEM_offset_0_alias
	.size		__nv_reservedSMEM_offset_0_alias, 0, 64
	.other		__nv_reservedSMEM_offset_0_alias,@"STO_CUDA_RESERVED_SHARED STV_DEFAULT"
__nv_reservedSMEM_offset_0_alias:
	.zero		0
	.zero		64


//--------------------- .nv.constant0._Z9g_vecDiffPKiS0_Pii --------------------------
	.section	.nv.constant0._Z9g_vecDiffPKiS0_Pii,"a",@progbits
	.sectionflags	@""
	.align	4
.nv.constant0._Z9g_vecDiffPKiS0_Pii:
	.zero		924


//--------------------- SYMBOLS --------------------------

	.type		.nv.reservedSmem.offset0,@object
	.size		.nv.reservedSmem.offset0,0x4
